	.headerflags	@"EF_CUDA_TEXMODE_UNIFIED EF_CUDA_64BIT_ADDRESS EF_CUDA_ACCELERATORS EF_CUDA_SM90 EF_CUDA_VIRTUAL_SM(EF_CUDA_SM90)"
	.elftype	@"ET_EXEC"


//--------------------- .nv.info                  --------------------------
	.section	.nv.info,"",@"SHT_CUDA_INFO"
	.align	4


	//----- nvinfo : EIATTR_REGCOUNT
	.align		4
        /*0000*/ 	.byte	0x04, 0x2f
        /*0002*/ 	.short	(.L_1 - .L_0)
	.align		4
.L_0:
        /*0004*/ 	.word	index@(triton_poi_fused_add_mul_sigmoid_0)
        /*0008*/ 	.word	0x0000000c


	//----- nvinfo : EIATTR_MIN_STACK_SIZE
	.align		4
.L_1:
        /*000c*/ 	.byte	0x04, 0x12
        /*000e*/ 	.short	(.L_3 - .L_2)
	.align		4
.L_2:
        /*0010*/ 	.word	index@(triton_poi_fused_add_mul_sigmoid_0)
        /*0014*/ 	.word	0x00000000


	//----- nvinfo : EIATTR_FRAME_SIZE
	.align		4
.L_3:
        /*0018*/ 	.byte	0x04, 0x11
        /*001a*/ 	.short	(.L_5 - .L_4)
	.align		4
.L_4:
        /*001c*/ 	.word	index@(triton_poi_fused_add_mul_sigmoid_0)
        /*0020*/ 	.word	0x00000000


	//----- nvinfo : EIATTR_MIN_STACK_SIZE
	.align		4
.L_5:
        /*0024*/ 	.byte	0x04, 0x12
        /*0026*/ 	.short	(.L_7 - .L_6)
	.align		4
.L_6:
        /*0028*/ 	.word	index@(triton_poi_fused_add_mul_sigmoid_0)
        /*002c*/ 	.word	0x00000000
.L_7:


//--------------------- .nv.info.triton_poi_fused_add_mul_sigmoid_0 --------------------------
	.section	.nv.info.triton_poi_fused_add_mul_sigmoid_0,"",@"SHT_CUDA_INFO"
	.sectionflags	@""
	.align	4


	//----- nvinfo : EIATTR_CUDA_API_VERSION
	.align		4
        /*0000*/ 	.byte	0x04, 0x37
        /*0002*/ 	.short	(.L_9 - .L_8)
.L_8:
        /*0004*/ 	.word	0x0000007c


	//----- nvinfo : EIATTR_KPARAM_INFO
	.align		4
.L_9:
        /*0008*/ 	.byte	0x04, 0x17
        /*000a*/ 	.short	(.L_11 - .L_10)
.L_10:
        /*000c*/ 	.word	0x00000000
        /*0010*/ 	.short	0x0002
        /*0012*/ 	.short	0x0010
        /*0014*/ 	.byte	0x00, 0xf0, 0x11, 0x00


	//----- nvinfo : EIATTR_KPARAM_INFO
	.align		4
.L_11:
        /*0018*/ 	.byte	0x04, 0x17
        /*001a*/ 	.short	(.L_13 - .L_12)
.L_12:
        /*001c*/ 	.word	0x00000000
        /*0020*/ 	.short	0x0001
        /*0022*/ 	.short	0x0008
        /*0024*/ 	.byte	0x00, 0xf4, 0x21, 0x00


	//----- nvinfo : EIATTR_KPARAM_INFO
	.align		4
.L_13:
        /*0028*/ 	.byte	0x04, 0x17
        /*002a*/ 	.short	(.L_15 - .L_14)
.L_14:
        /*002c*/ 	.word	0x00000000
        /*0030*/ 	.short	0x0000
        /*0032*/ 	.short	0x0000
        /*0034*/ 	.byte	0x00, 0xf4, 0x21, 0x00


	//----- nvinfo : EIATTR_SPARSE_MMA_MASK
	.align		4
.L_15:
        /*0038*/ 	.byte	0x03, 0x50
        /*003a*/ 	.short	0x0000


	//----- nvinfo : EIATTR_MAXREG_COUNT
	.align		4
        /*003c*/ 	.byte	0x03, 0x1b
        /*003e*/ 	.short	0x00ff


	//----- nvinfo : EIATTR_EXIT_INSTR_OFFSETS
	.align		4
        /*0040*/ 	.byte	0x04, 0x1c
        /*0042*/ 	.short	(.L_17 - .L_16)


	//   ....[0]....
.L_16:
        /*0044*/ 	.word	0x00000290


	//   ....[1]....
        /*0048*/ 	.word	0x000002b0


	//----- nvinfo : EIATTR_REQNTID
	.align		4
.L_17:
        /*004c*/ 	.byte	0x04, 0x10
        /*004e*/ 	.short	(.L_19 - .L_18)
.L_18:
        /*0050*/ 	.word	0x00000080
        /*0054*/ 	.word	0x00000001
        /*0058*/ 	.word	0x00000001


	//----- nvinfo : EIATTR_CBANK_PARAM_SIZE
	.align		4
.L_19:
        /*005c*/ 	.byte	0x03, 0x19
        /*005e*/ 	.short	0x0014


	//----- nvinfo : EIATTR_PARAM_CBANK
	.align		4
        /*0060*/ 	.byte	0x04, 0x0a
        /*0062*/ 	.short	(.L_21 - .L_20)
	.align		4
.L_20:
        /*0064*/ 	.word	index@(.nv.constant0.triton_poi_fused_add_mul_sigmoid_0)
        /*0068*/ 	.short	0x0210
        /*006a*/ 	.short	0x0014


	//----- nvinfo : EIATTR_SW_WAR
	.align		4
.L_21:
        /*006c*/ 	.byte	0x04, 0x36
        /*006e*/ 	.short	(.L_23 - .L_22)
.L_22:
        /*0070*/ 	.word	0x00000008
.L_23:


//--------------------- .nv.callgraph             --------------------------
	.section	.nv.callgraph,"",@"SHT_CUDA_CALLGRAPH"
	.align	4
	.sectionentsize	8
	.align		4
        /*0000*/ 	.word	0x00000000
	.align		4
        /*0004*/ 	.word	0xffffffff
	.align		4
        /*0008*/ 	.word	0x00000000
	.align		4
        /*000c*/ 	.word	0xfffffffe
	.align		4
        /*0010*/ 	.word	0x00000000
	.align		4
        /*0014*/ 	.word	0xfffffffd
	.align		4
        /*0018*/ 	.word	0x00000000
	.align		4
        /*001c*/ 	.word	0xfffffffc


//--------------------- .text.triton_poi_fused_add_mul_sigmoid_0 --------------------------
	.section	.text.triton_poi_fused_add_mul_sigmoid_0,"ax",@progbits
	.align	128
        .global         triton_poi_fused_add_mul_sigmoid_0
        .type           triton_poi_fused_add_mul_sigmoid_0,@function
        .size           triton_poi_fused_add_mul_sigmoid_0,(.L_x_1 - triton_poi_fused_add_mul_sigmoid_0)
        .other          triton_poi_fused_add_mul_sigmoid_0,@"STO_CUDA_ENTRY STV_DEFAULT"
triton_poi_fused_add_mul_sigmoid_0:
.text.triton_poi_fused_add_mul_sigmoid_0:
[----:B------:R-:W0:Y:S02]  /*0000*/  LDC R1, c[0x0][0x28] ;  /* 0x00000a00ff017b82 */ /* 0x000e240000000800 */
[----:B------:R-:W1:Y:S01]  /*0010*/  S2R R0, SR_TID.X ;  /* 0x0000000000007919 */ /* 0x000e620000002100 */
[----:B------:R-:W2:Y:S01]  /*0020*/  LDC.64 R2, c[0x0][0x210] ;  /* 0x00008400ff027b82 */ /* 0x000ea20000000a00 */
[----:B------:R-:W-:Y:S01]  /*0030*/  CS2R R6, SRZ ;  /* 0x0000000000067805 */ /* 0x000fe2000001ff00 */
[----:B------:R-:W-:Y:S01]  /*0040*/  ULDC.64 UR4, c[0x0][0x208] ;  /* 0x0000820000047ab9 */ /* 0x000fe20000000a00 */
[----:B------:R-:W3:Y:S01]  /*0050*/  S2R R5, SR_CTAID.X ;  /* 0x0000000000057919 */ /* 0x000ee20000002500 */
[----:B-1----:R-:W-:-:S04]  /*0060*/  SHF.L.U32 R0, R0, 0x1, RZ ;  /* 0x0000000100007819 */ /* 0x002fc800000006ff */
[----:B------:R-:W-:-:S04]  /*0070*/  LOP3.LUT R0, R0, 0xfe, RZ, 0xc0, !PT ;  /* 0x000000fe00007812 */ /* 0x000fc800078ec0ff */
[----:B---3--:R-:W-:-:S04]  /*0080*/  LEA R5, R5, R0, 0x8 ;  /* 0x0000000005057211 */ /* 0x008fc800078e40ff */
[C---:B------:R-:W-:Y:S01]  /*0090*/  ISETP.GE.AND P0, PT, R5.reuse, 0x100, PT ;  /* 0x000001000500780c */ /* 0x040fe20003f06270 */
[----:B--2---:R-:W-:-:S12]  /*00a0*/  IMAD.WIDE R2, R5, 0x4, R2 ;  /* 0x0000000405027825 */ /* 0x004fd800078e0202 */
[----:B------:R1:W2:Y:S01]  /*00b0*/  @!P0 LDG.E.64 R6, desc[UR4][R2.64] ;  /* 0x0000000402068981 */ /* 0x0002a2000c1e1b00 */
[----:B------:R-:W-:Y:S01]  /*00c0*/  HFMA2.MMA R9, -RZ, RZ, 1.625, 0 ;  /* 0x3e800000ff097435 */ /* 0x000fe200000001ff */
[----:B-1----:R-:W1:Y:S02]  /*00d0*/  LDC.64 R2, c[0x0][0x218] ;  /* 0x00008600ff027b82 */ /* 0x002e640000000a00 */
[----:B-1----:R-:W-:-:S04]  /*00e0*/  IMAD.WIDE R2, R5, 0x4, R2 ;  /* 0x0000000405027825 */ /* 0x002fc800078e0202 */
[----:B--2---:R-:W-:Y:S01]  /*00f0*/  FADD R6, RZ, -R6 ;  /* 0x80000006ff067221 */ /* 0x004fe20000000000 */
[----:B------:R-:W-:-:S03]  /*0100*/  FADD R7, RZ, -R7 ;  /* 0x80000007ff077221 */ /* 0x000fc60000000000 */
[----:B------:R-:W-:Y:S01]  /*0110*/  FMUL R6, R6, 1.4426950216293334961 ;  /* 0x3fb8aa3b06067820 */ /* 0x000fe20000400000 */
[----:B------:R-:W-:-:S04]  /*0120*/  FMUL R7, R7, 1.4426950216293334961 ;  /* 0x3fb8aa3b07077820 */ /* 0x000fc80000400000 */
[----:B------:R-:W-:Y:S02]  /*0130*/  FSETP.GEU.AND P1, PT, R6, -126, PT ;  /* 0xc2fc00000600780b */ /* 0x000fe40003f2e000 */
[----:B------:R-:W-:-:S11]  /*0140*/  FSETP.GEU.AND P2, PT, R7, -126, PT ;  /* 0xc2fc00000700780b */ /* 0x000fd60003f4e000 */
[----:B------:R-:W-:Y:S02]  /*0150*/  @!P1 FMUL R6, R6, 0.5 ;  /* 0x3f00000006069820 */ /* 0x000fe40000400000 */
[----:B------:R-:W-:Y:S02]  /*0160*/  @!P2 FMUL R7, R7, 0.5 ;  /* 0x3f0000000707a820 */ /* 0x000fe40000400000 */
[----:B------:R-:W1:Y:S08]  /*0170*/  MUFU.EX2 R0, R6 ;  /* 0x0000000600007308 */ /* 0x000e700000000800 */
[----:B------:R-:W2:Y:S01]  /*0180*/  MUFU.EX2 R4, R7 ;  /* 0x0000000700047308 */ /* 0x000ea20000000800 */
[----:B-1----:R-:W-:-:S04]  /*0190*/  @!P1 FMUL R0, R0, R0 ;  /* 0x0000000000009220 */ /* 0x002fc80000400000 */
[----:B------:R-:W-:Y:S01]  /*01a0*/  FADD R0, R0, 1 ;  /* 0x3f80000000007421 */ /* 0x000fe20000000000 */
[----:B--2---:R-:W-:-:S04]  /*01b0*/  @!P2 FMUL R4, R4, R4 ;  /* 0x000000040404a220 */ /* 0x004fc80000400000 */
[----:B------:R-:W-:Y:S01]  /*01c0*/  FSETP.GT.AND P1, PT, R0, 8.50705917302346158658e+37, PT ;  /* 0x7e8000000000780b */ /* 0x000fe20003f24000 */
[----:B------:R-:W-:-:S03]  /*01d0*/  FADD R4, R4, 1 ;  /* 0x3f80000004047421 */ /* 0x000fc60000000000 */
[----:B------:R-:W-:Y:S02]  /*01e0*/  FSEL R7, R9, 1, P1 ;  /* 0x3f80000009077808 */ /* 0x000fe40000800000 */
[----:B------:R-:W-:-:S04]  /*01f0*/  FSETP.GT.AND P2, PT, R4, 8.50705917302346158658e+37, PT ;  /* 0x7e8000000400780b */ /* 0x000fc80003f44000 */
[----:B------:R-:W-:-:S03]  /*0200*/  FSEL R9, R9, 1, P2 ;  /* 0x3f80000009097808 */ /* 0x000fc60001000000 */
[----:B------:R-:W-:-:S06]  /*0210*/  @P1 FMUL R0, R0, 0.25 ;  /* 0x3e80000000001820 */ /* 0x000fcc0000400000 */
[----:B------:R-:W1:Y:S01]  /*0220*/  MUFU.RCP R0, R0 ;  /* 0x0000000000007308 */ /* 0x000e620000001000 */
[----:B------:R-:W-:-:S07]  /*0230*/  @P2 FMUL R4, R4, 0.25 ;  /* 0x3e80000004042820 */ /* 0x000fce0000400000 */
[----:B------:R-:W2:Y:S01]  /*0240*/  MUFU.RCP R4, R4 ;  /* 0x0000000400047308 */ /* 0x000ea20000001000 */
[----:B-1----:R-:W-:-:S04]  /*0250*/  FMUL R7, R0, R7 ;  /* 0x0000000700077220 */ /* 0x002fc80000400000 */
[----:B------:R-:W-:Y:S01]  /*0260*/  FFMA R8, RZ, R7, 4 ;  /* 0x40800000ff087423 */ /* 0x000fe20000000007 */
[----:B--2---:R-:W-:-:S04]  /*0270*/  FMUL R9, R4, R9 ;  /* 0x0000000904097220 */ /* 0x004fc80000400000 */
[----:B------:R-:W-:Y:S01]  /*0280*/  FFMA R9, RZ, R9, 4 ;  /* 0x40800000ff097423 */ /* 0x000fe20000000009 */
[----:B------:R-:W-:Y:S06]  /*0290*/  @P0 EXIT ;  /* 0x000000000000094d */ /* 0x000fec0003800000 */
[----:B------:R-:W-:Y:S01]  /*02a0*/  STG.E.64 desc[UR4][R2.64], R8 ;  /* 0x0000000802007986 */ /* 0x000fe2000c101b04 */
[----:B------:R-:W-:Y:S05]  /*02b0*/  EXIT ;  /* 0x000000000000794d */ /* 0x000fea0003800000 */
.L_x_0:
[----:B------:R-:W-:-:S00]  /*02c0*/  BRA `(.L_x_0) ;  /* 0xfffffffc00fc7947 */ /* 0x000fc0000383ffff */
[----:B------:R-:W-:-:S00]  /*02d0*/  NOP ;  /* 0x0000000000007918 */ /* 0x000fc00000000000 */
        /* <DEDUP_REMOVED lines=10> */
.L_x_1:


//--------------------- .nv.constant0.triton_poi_fused_add_mul_sigmoid_0 --------------------------
	.section	.nv.constant0.triton_poi_fused_add_mul_sigmoid_0,"a",@progbits
	.sectionflags	@""
	.align	4
.nv.constant0.triton_poi_fused_add_mul_sigmoid_0:
	.zero		548
